//
// Generated by NVIDIA NVVM Compiler
//
// Compiler Build ID: CL-36424714
// Cuda compilation tools, release 13.0, V13.0.88
// Based on NVVM 20.0.0
//

.version 9.0
.target sm_100
.address_size 64

	// .globl	_Z6KernelPi

.visible .entry _Z6KernelPi(
	.param .u64 .ptr .align 1 _Z6KernelPi_param_0
)
{
	.reg .pred 	%p<3>;
	.reg .b32 	%r<13>;
	.reg .b64 	%rd<9>;

	ld.param.u64 	%rd4, [_Z6KernelPi_param_0];
	mov.u32 	%r6, %ctaid.x;
	mov.u32 	%r7, %ntid.x;
	mov.u32 	%r8, %tid.x;
	mad.lo.s32 	%r1, %r6, %r7, %r8;
	setp.gt.s32 	%p1, %r1, 102399999;
	@%p1 bra 	$L__BB0_4;
	cvta.to.global.u64 	%rd6, %rd4;
	mul.wide.s32 	%rd7, %r1, 4;
	add.s64 	%rd1, %rd6, %rd7;
	ld.global.u32 	%r12, [%rd1];
	mul.lo.s32 	%r9, %r1, %r1;
	mul.lo.s32 	%r10, %r9, %r9;
	mul.lo.s32 	%r11, %r10, %r10;
	mul.lo.s32 	%r3, %r11, %r11;
	mov.b64 	%rd8, 2000;
$L__BB0_2:
	mul.lo.s32 	%r12, %r12, %r3;
	add.s64 	%rd8, %rd8, -16;
	setp.ne.s64 	%p2, %rd8, 0;
	@%p2 bra 	$L__BB0_2;
	st.global.u32 	[%rd1], %r12;
$L__BB0_4:
	ret;

}


// ===== COMPILED SASS (sm_100) =====

	.target	sm_100

	.elftype	@"ET_EXEC"


//--------------------- .note.nv.tkinfo           --------------------------
	.section	.note.nv.tkinfo,"",@"SHT_NOTE"
	.sectionflags	@"SHF_NOTE_NV_TKINFO"
	.tkinfo
        /*0018*/ 	.word	0x00000002
        /*0030*/ 	.string	""
        /*0030*/ 	.string	"ptxas"
        /*0030*/ 	.string	"Cuda compilation tools, release 13.0, V13.0.88"
        /*0030*/ 	.string	"Build cuda_13.0.r13.0/compiler.36424714_0"
        /*0030*/ 	.string	"-arch sm_100 -m 64 "



//--------------------- .note.nv.cuinfo           --------------------------
	.section	.note.nv.cuinfo,"",@"SHT_NOTE"
	.sectionflags	@"SHF_NOTE_NV_CUINFO"
        /*0018*/ 	.short	0x0002
        /*001a*/ 	.short	0x0064
        /*001c*/ 	.short	0x0082
	.zero		2


//--------------------- .nv.info                  --------------------------
	.section	.nv.info,"",@"SHT_CUDA_INFO"
	.align	4


	//----- nvinfo : EIATTR_REGCOUNT
	.align		4
        /*0000*/ 	.byte	0x04, 0x2f
        /*0002*/ 	.short	(.L_1 - .L_0)
	.align		4
.L_0:
        /*0004*/ 	.word	index@(_Z6KernelPi)
        /*0008*/ 	.word	0x0000000a


	//----- nvinfo : EIATTR_FRAME_SIZE
	.align		4
.L_1:
        /*000c*/ 	.byte	0x04, 0x11
        /*000e*/ 	.short	(.L_3 - .L_2)
	.align		4
.L_2:
        /*0010*/ 	.word	index@(_Z6KernelPi)
        /*0014*/ 	.word	0x00000000


	//----- nvinfo : EIATTR_MIN_STACK_SIZE
	.align		4
.L_3:
        /*0018*/ 	.byte	0x04, 0x12
        /*001a*/ 	.short	(.L_5 - .L_4)
	.align		4
.L_4:
        /*001c*/ 	.word	index@(_Z6KernelPi)
        /*0020*/ 	.word	0x00000000
.L_5:


//--------------------- .nv.compat                --------------------------
	.section	.nv.compat,"",@"SHT_CUDA_COMPAT_INFO"
	.align	4
        /*0000*/ 	.byte	0x02, 0x09, 0x00, 0x00, 0x02, 0x02, 0x01, 0x00, 0x02, 0x05, 0x05, 0x00, 0x03, 0x07, 0x01, 0x01
        /*0010*/ 	.byte	0x02, 0x03, 0x00, 0x00, 0x02, 0x06, 0x01, 0x00, 0x04, 0x0b, 0x08, 0x00, 0x09, 0x00, 0x00, 0x00
        /*0020*/ 	.byte	0x00, 0x00, 0x00, 0x00


//--------------------- .nv.info._Z6KernelPi      --------------------------
	.section	.nv.info._Z6KernelPi,"",@"SHT_CUDA_INFO"
	.sectionflags	@""
	.align	4


	//----- nvinfo : EIATTR_CUDA_API_VERSION
	.align		4
        /*0000*/ 	.byte	0x04, 0x37
        /*0002*/ 	.short	(.L_7 - .L_6)
.L_6:
        /*0004*/ 	.word	0x00000082


	//----- nvinfo : EIATTR_KPARAM_INFO
	.align		4
.L_7:
        /*0008*/ 	.byte	0x04, 0x17
        /*000a*/ 	.short	(.L_9 - .L_8)
.L_8:
        /*000c*/ 	.word	0x00000000
        /*0010*/ 	.short	0x0000
        /*0012*/ 	.short	0x0000
        /*0014*/ 	.byte	0x00, 0xf5, 0x21, 0x00


	//----- nvinfo : EIATTR_SPARSE_MMA_MASK
	.align		4
.L_9:
        /*0018*/ 	.byte	0x03, 0x50
        /*001a*/ 	.short	0x0000


	//----- nvinfo : EIATTR_MAXREG_COUNT
	.align		4
        /*001c*/ 	.byte	0x03, 0x1b
        /*001e*/ 	.short	0x00ff


	//----- nvinfo : EIATTR_MERCURY_ISA_VERSION
	.align		4
        /*0020*/ 	.byte	0x03, 0x5f
        /*0022*/ 	.short	0x0101


	//----- nvinfo : EIATTR_VRC_CTA_INIT_COUNT
	.align		4
        /*0024*/ 	.byte	0x02, 0x4a
	.zero		1
	.zero		1


	//----- nvinfo : EIATTR_EXIT_INSTR_OFFSETS
	.align		4
        /*0028*/ 	.byte	0x04, 0x1c
        /*002a*/ 	.short	(.L_11 - .L_10)


	//   ....[0]....
.L_10:
        /*002c*/ 	.word	0x00000060


	//   ....[1]....
        /*0030*/ 	.word	0x000008d0


	//----- nvinfo : EIATTR_CBANK_PARAM_SIZE
	.align		4
.L_11:
        /*0034*/ 	.byte	0x03, 0x19
        /*0036*/ 	.short	0x0008


	//----- nvinfo : EIATTR_PARAM_CBANK
	.align		4
        /*0038*/ 	.byte	0x04, 0x0a
        /*003a*/ 	.short	(.L_13 - .L_12)
	.align		4
.L_12:
        /*003c*/ 	.word	index@(.nv.constant0._Z6KernelPi)
        /*0040*/ 	.short	0x0380
        /*0042*/ 	.short	0x0008


	//----- nvinfo : EIATTR_SW_WAR
	.align		4
.L_13:
        /*0044*/ 	.byte	0x04, 0x36
        /*0046*/ 	.short	(.L_15 - .L_14)
.L_14:
        /*0048*/ 	.word	0x00000008
.L_15:


//--------------------- .nv.callgraph             --------------------------
	.section	.nv.callgraph,"",@"SHT_CUDA_CALLGRAPH"
	.align	4
	.sectionentsize	8
	.align		4
        /*0000*/ 	.word	0x00000000
	.align		4
        /*0004*/ 	.word	0xffffffff
	.align		4
        /*0008*/ 	.word	0x00000000
	.align		4
        /*000c*/ 	.word	0xfffffffe
	.align		4
        /*0010*/ 	.word	0x00000000
	.align		4
        /*0014*/ 	.word	0xfffffffd
	.align		4
        /*0018*/ 	.word	0x00000000
	.align		4
        /*001c*/ 	.word	0xfffffffc


//--------------------- .text._Z6KernelPi         --------------------------
	.section	.text._Z6KernelPi,"ax",@progbits
	.align	128
        .global         _Z6KernelPi
        .type           _Z6KernelPi,@function
        .size           _Z6KernelPi,(.L_x_1 - _Z6KernelPi)
        .other          _Z6KernelPi,@"STO_CUDA_ENTRY STV_DEFAULT"
_Z6KernelPi:
.text._Z6KernelPi:
[----:B------:R-:W-:Y:S01]  /*0000*/  LDC R1, c[0x0][0x37c] ;  /* 0x0000df00ff017b82 */ /* 0x000fe20000000800 */
[----:B------:R-:W0:Y:S07]  /*0010*/  S2R R0, SR_TID.X ;  /* 0x0000000000007919 */ /* 0x000e2e0000002100 */
[----:B------:R-:W0:Y:S08]  /*0020*/  S2UR UR4, SR_CTAID.X ;  /* 0x00000000000479c3 */ /* 0x000e300000002500 */
[----:B------:R-:W0:Y:S02]  /*0030*/  LDC R5, c[0x0][0x360] ;  /* 0x0000d800ff057b82 */ /* 0x000e240000000800 */
[----:B0-----:R-:W-:-:S05]  /*0040*/  IMAD R5, R5, UR4, R0 ;  /* 0x0000000405057c24 */ /* 0x001fca000f8e0200 */
[----:B------:R-:W-:-:S13]  /*0050*/  ISETP.GT.AND P0, PT, R5, 0x61a7fff, PT ;  /* 0x061a7fff0500780c */ /* 0x000fda0003f04270 */
[----:B------:R-:W-:Y:S05]  /*0060*/  @P0 EXIT ;  /* 0x000000000000094d */ /* 0x000fea0003800000 */
[----:B------:R-:W0:Y:S01]  /*0070*/  LDC.64 R2, c[0x0][0x380] ;  /* 0x0000e000ff027b82 */ /* 0x000e220000000a00 */
[----:B------:R-:W1:Y:S01]  /*0080*/  LDCU.64 UR4, c[0x0][0x358] ;  /* 0x00006b00ff0477ac */ /* 0x000e620008000a00 */
[----:B0-----:R-:W-:-:S05]  /*0090*/  IMAD.WIDE R2, R5, 0x4, R2 ;  /* 0x0000000405027825 */ /* 0x001fca00078e0202 */
[----:B-1----:R-:W2:Y:S01]  /*00a0*/  LDG.E R7, desc[UR4][R2.64] ;  /* 0x0000000402077981 */ /* 0x002ea2000c1e1900 */
[----:B------:R-:W-:-:S04]  /*00b0*/  IMAD R5, R5, R5, RZ ;  /* 0x0000000505057224 */ /* 0x000fc800078e02ff */
[----:B------:R-:W-:-:S04]  /*00c0*/  IMAD R5, R5, R5, RZ ;  /* 0x0000000505057224 */ /* 0x000fc800078e02ff */
[----:B------:R-:W-:-:S04]  /*00d0*/  IMAD R0, R5, R5, RZ ;  /* 0x0000000505007224 */ /* 0x000fc800078e02ff */
[----:B------:R-:W-:-:S04]  /*00e0*/  IMAD R0, R0, R0, RZ ;  /* 0x0000000000007224 */ /* 0x000fc800078e02ff */
[----:B--2---:R-:W-:-:S04]  /*00f0*/  IMAD R7, R7, R0, RZ ;  /* 0x0000000007077224 */ /* 0x004fc800078e02ff */
[----:B------:R-:W-:-:S04]  /*0100*/  IMAD R7, R0, R7, RZ ;  /* 0x0000000700077224 */ /* 0x000fc800078e02ff */
        /* <DEDUP_REMOVED lines=122> */
[----:B------:R-:W-:-:S05]  /*08b0*/  IMAD R5, R0, R5, RZ ;  /* 0x0000000500057224 */ /* 0x000fca00078e02ff */
[----:B------:R-:W-:Y:S01]  /*08c0*/  STG.E desc[UR4][R2.64], R5 ;  /* 0x0000000502007986 */ /* 0x000fe2000c101904 */
[----:B------:R-:W-:Y:S05]  /*08d0*/  EXIT ;  /* 0x000000000000794d */ /* 0x000fea0003800000 */
.L_x_0:
[----:B------:R-:W-:-:S00]  /*08e0*/  BRA `(.L_x_0) ;  /* 0xfffffffc00fc7947 */ /* 0x000fc0000383ffff */
[----:B------:R-:W-:-:S00]  /*08f0*/  NOP ;  /* 0x0000000000007918 */ /* 0x000fc00000000000 */
        /* <DEDUP_REMOVED lines=8> */
.L_x_1:


//--------------------- .nv.shared.reserved.0     --------------------------
	.section	.nv.shared.reserved.0,"aw",@nobits
	.weak		__nv_reservedSMEM_offset_0_alias
	.size		__nv_reservedSMEM_offset_0_alias, 0, 64
	.other		__nv_reservedSMEM_offset_0_alias,@"STO_CUDA_RESERVED_SHARED STV_DEFAULT"
__nv_reservedSMEM_offset_0_alias:
	.zero		0
	.zero		64


//--------------------- .nv.constant0._Z6KernelPi --------------------------
	.section	.nv.constant0._Z6KernelPi,"a",@progbits
	.sectionflags	@""
	.align	4
.nv.constant0._Z6KernelPi:
	.zero		904


//--------------------- SYMBOLS --------------------------

	.type		.nv.reservedSmem.offset0,@object
	.size		.nv.reservedSmem.offset0,0x4
